	.headerflags	@"EF_CUDA_TEXMODE_UNIFIED EF_CUDA_64BIT_ADDRESS EF_CUDA_ACCELERATORS EF_CUDA_SM90 EF_CUDA_VIRTUAL_SM(EF_CUDA_SM90)"
	.elftype	@"ET_EXEC"


//--------------------- .nv.info                  --------------------------
	.section	.nv.info,"",@"SHT_CUDA_INFO"
	.align	4


	//----- nvinfo : EIATTR_REGCOUNT
	.align		4
        /*0000*/ 	.byte	0x04, 0x2f
        /*0002*/ 	.short	(.L_3 - .L_2)
	.align		4
.L_2:
        /*0004*/ 	.word	index@(triton_poi_fused__native_batch_norm_legit_no_training_relu_26)
        /*0008*/ 	.word	0x00000010


	//----- nvinfo : EIATTR_MIN_STACK_SIZE
	.align		4
.L_3:
        /*000c*/ 	.byte	0x04, 0x12
        /*000e*/ 	.short	(.L_5 - .L_4)
	.align		4
.L_4:
        /*0010*/ 	.word	index@(triton_poi_fused__native_batch_norm_legit_no_training_relu_26)
        /*0014*/ 	.word	0x00000000


	//----- nvinfo : EIATTR_FRAME_SIZE
	.align		4
.L_5:
        /*0018*/ 	.byte	0x04, 0x11
        /*001a*/ 	.short	(.L_7 - .L_6)
	.align		4
.L_6:
        /*001c*/ 	.word	index@(triton_poi_fused__native_batch_norm_legit_no_training_relu_26)
        /*0020*/ 	.word	0x00000000


	//----- nvinfo : EIATTR_MIN_STACK_SIZE
	.align		4
.L_7:
        /*0024*/ 	.byte	0x04, 0x12
        /*0026*/ 	.short	(.L_9 - .L_8)
	.align		4
.L_8:
        /*0028*/ 	.word	index@(triton_poi_fused__native_batch_norm_legit_no_training_relu_26)
        /*002c*/ 	.word	0x00000000
.L_9:


//--------------------- .nv.info.triton_poi_fused__native_batch_norm_legit_no_training_relu_26 --------------------------
	.section	.nv.info.triton_poi_fused__native_batch_norm_legit_no_training_relu_26,"",@"SHT_CUDA_INFO"
	.sectionflags	@""
	.align	4


	//----- nvinfo : EIATTR_CUDA_API_VERSION
	.align		4
        /*0000*/ 	.byte	0x04, 0x37
        /*0002*/ 	.short	(.L_11 - .L_10)
.L_10:
        /*0004*/ 	.word	0x0000007c


	//----- nvinfo : EIATTR_KPARAM_INFO
	.align		4
.L_11:
        /*0008*/ 	.byte	0x04, 0x17
        /*000a*/ 	.short	(.L_13 - .L_12)
.L_12:
        /*000c*/ 	.word	0x00000000
        /*0010*/ 	.short	0x0006
        /*0012*/ 	.short	0x0030
        /*0014*/ 	.byte	0x00, 0xf0, 0x11, 0x00


	//----- nvinfo : EIATTR_KPARAM_INFO
	.align		4
.L_13:
        /*0018*/ 	.byte	0x04, 0x17
        /*001a*/ 	.short	(.L_15 - .L_14)
.L_14:
        /*001c*/ 	.word	0x00000000
        /*0020*/ 	.short	0x0005
        /*0022*/ 	.short	0x0028
        /*0024*/ 	.byte	0x00, 0xf4, 0x21, 0x00


	//----- nvinfo : EIATTR_KPARAM_INFO
	.align		4
.L_15:
        /*0028*/ 	.byte	0x04, 0x17
        /*002a*/ 	.short	(.L_17 - .L_16)
.L_16:
        /*002c*/ 	.word	0x00000000
        /*0030*/ 	.short	0x0004
        /*0032*/ 	.short	0x0020
        /*0034*/ 	.byte	0x00, 0xf4, 0x21, 0x00


	//----- nvinfo : EIATTR_KPARAM_INFO
	.align		4
.L_17:
        /*0038*/ 	.byte	0x04, 0x17
        /*003a*/ 	.short	(.L_19 - .L_18)
.L_18:
        /*003c*/ 	.word	0x00000000
        /*0040*/ 	.short	0x0003
        /*0042*/ 	.short	0x0018
        /*0044*/ 	.byte	0x00, 0xf4, 0x21, 0x00


	//----- nvinfo : EIATTR_KPARAM_INFO
	.align		4
.L_19:
        /*0048*/ 	.byte	0x04, 0x17
        /*004a*/ 	.short	(.L_21 - .L_20)
.L_20:
        /*004c*/ 	.word	0x00000000
        /*0050*/ 	.short	0x0002
        /*0052*/ 	.short	0x0010
        /*0054*/ 	.byte	0x00, 0xf4, 0x21, 0x00


	//----- nvinfo : EIATTR_KPARAM_INFO
	.align		4
.L_21:
        /*0058*/ 	.byte	0x04, 0x17
        /*005a*/ 	.short	(.L_23 - .L_22)
.L_22:
        /*005c*/ 	.word	0x00000000
        /*0060*/ 	.short	0x0001
        /*0062*/ 	.short	0x0008
        /*0064*/ 	.byte	0x00, 0xf4, 0x21, 0x00


	//----- nvinfo : EIATTR_KPARAM_INFO
	.align		4
.L_23:
        /*0068*/ 	.byte	0x04, 0x17
        /*006a*/ 	.short	(.L_25 - .L_24)
.L_24:
        /*006c*/ 	.word	0x00000000
        /*0070*/ 	.short	0x0000
        /*0072*/ 	.short	0x0000
        /*0074*/ 	.byte	0x00, 0xf4, 0x21, 0x00


	//----- nvinfo : EIATTR_SPARSE_MMA_MASK
	.align		4
.L_25:
        /*0078*/ 	.byte	0x03, 0x50
        /*007a*/ 	.short	0x0000


	//----- nvinfo : EIATTR_MAXREG_COUNT
	.align		4
        /*007c*/ 	.byte	0x03, 0x1b
        /*007e*/ 	.short	0x00ff


	//----- nvinfo : EIATTR_EXIT_INSTR_OFFSETS
	.align		4
        /*0080*/ 	.byte	0x04, 0x1c
        /*0082*/ 	.short	(.L_27 - .L_26)


	//   ....[0]....
.L_26:
        /*0084*/ 	.word	0x000002d0


	//----- nvinfo : EIATTR_REQNTID
	.align		4
.L_27:
        /*0088*/ 	.byte	0x04, 0x10
        /*008a*/ 	.short	(.L_29 - .L_28)
.L_28:
        /*008c*/ 	.word	0x00000080
        /*0090*/ 	.word	0x00000001
        /*0094*/ 	.word	0x00000001


	//----- nvinfo : EIATTR_CBANK_PARAM_SIZE
	.align		4
.L_29:
        /*0098*/ 	.byte	0x03, 0x19
        /*009a*/ 	.short	0x0034


	//----- nvinfo : EIATTR_PARAM_CBANK
	.align		4
        /*009c*/ 	.byte	0x04, 0x0a
        /*009e*/ 	.short	(.L_31 - .L_30)
	.align		4
.L_30:
        /*00a0*/ 	.word	index@(.nv.constant0.triton_poi_fused__native_batch_norm_legit_no_training_relu_26)
        /*00a4*/ 	.short	0x0210
        /*00a6*/ 	.short	0x0034


	//----- nvinfo : EIATTR_SW_WAR
	.align		4
.L_31:
        /*00a8*/ 	.byte	0x04, 0x36
        /*00aa*/ 	.short	(.L_33 - .L_32)
.L_32:
        /*00ac*/ 	.word	0x00000008
.L_33:


//--------------------- .nv.callgraph             --------------------------
	.section	.nv.callgraph,"",@"SHT_CUDA_CALLGRAPH"
	.align	4
	.sectionentsize	8
	.align		4
        /*0000*/ 	.word	0x00000000
	.align		4
        /*0004*/ 	.word	0xffffffff
	.align		4
        /*0008*/ 	.word	0x00000000
	.align		4
        /*000c*/ 	.word	0xfffffffe
	.align		4
        /*0010*/ 	.word	0x00000000
	.align		4
        /*0014*/ 	.word	0xfffffffd
	.align		4
        /*0018*/ 	.word	0x00000000
	.align		4
        /*001c*/ 	.word	0xfffffffc


//--------------------- .nv.constant4             --------------------------
	.section	.nv.constant4,"a",@progbits
	.align	8
	.align		8
.nv.constant4:
        /*0000*/ 	.dword	_$_str
	.align		8
        /*0008*/ 	.dword	_$_str_$_2


//--------------------- .text.triton_poi_fused__native_batch_norm_legit_no_training_relu_26 --------------------------
	.section	.text.triton_poi_fused__native_batch_norm_legit_no_training_relu_26,"ax",@progbits
	.align	128
        .global         triton_poi_fused__native_batch_norm_legit_no_training_relu_26
        .type           triton_poi_fused__native_batch_norm_legit_no_training_relu_26,@function
        .size           triton_poi_fused__native_batch_norm_legit_no_training_relu_26,(.L_x_1 - triton_poi_fused__native_batch_norm_legit_no_training_relu_26)
        .other          triton_poi_fused__native_batch_norm_legit_no_training_relu_26,@"STO_CUDA_ENTRY STV_DEFAULT"
triton_poi_fused__native_batch_norm_legit_no_training_relu_26:
.text.triton_poi_fused__native_batch_norm_legit_no_training_relu_26:
[----:B------:R-:W-:Y:S01]  /*0000*/  LDC R1, c[0x0][0x28] ;  /* 0x00000a00ff017b82 */ /* 0x000fe20000000800 */
[----:B------:R-:W1:Y:S07]  /*0010*/  S2R R0, SR_TID.X ;  /* 0x0000000000007919 */ /* 0x000e6e0000002100 */
[----:B------:R-:W2:Y:S01]  /*0020*/  LDC.64 R6, c[0x0][0x220] ;  /* 0x00008800ff067b82 */ /* 0x000ea20000000a00 */
[----:B------:R-:W-:Y:S01]  /*0030*/  ULDC.64 UR4, c[0x0][0x208] ;  /* 0x0000820000047ab9 */ /* 0x000fe20000000a00 */
[----:B------:R-:W3:Y:S06]  /*0040*/  S2R R3, SR_CTAID.X ;  /* 0x0000000000037919 */ /* 0x000eec0000002500 */
[----:B------:R-:W4:Y:S08]  /*0050*/  LDC.64 R4, c[0x0][0x218] ;  /* 0x00008600ff047b82 */ /* 0x000f300000000a00 */
[----:B------:R-:W5:Y:S08]  /*0060*/  LDC.64 R8, c[0x0][0x228] ;  /* 0x00008a00ff087b82 */ /* 0x000f700000000a00 */
[----:B------:R-:W5:Y:S01]  /*0070*/  LDC.64 R10, c[0x0][0x230] ;  /* 0x00008c00ff0a7b82 */ /* 0x000f620000000a00 */
[----:B-1----:R-:W-:-:S02]  /*0080*/  LOP3.LUT R0, R0, 0x7f, RZ, 0xc0, !PT ;  /* 0x0000007f00007812 */ /* 0x002fc400078ec0ff */
[----:B---3--:R-:W-:Y:S02]  /*0090*/  SHF.R.S32.HI R2, RZ, 0x18, R3 ;  /* 0x00000018ff027819 */ /* 0x008fe40000011403 */
[----:B------:R-:W-:Y:S02]  /*00a0*/  LEA R0, R3, R0, 0x7 ;  /* 0x0000000003007211 */ /* 0x000fe400078e38ff */
[----:B------:R-:W-:-:S04]  /*00b0*/  SGXT R3, R2, 0x1 ;  /* 0x000000010203781a */ /* 0x000fc80000000200 */
[----:B------:R-:W-:-:S04]  /*00c0*/  LEA.HI R3, R3, R0, RZ, 0x9 ;  /* 0x0000000003037211 */ /* 0x000fc800078f48ff */
[----:B------:R-:W-:-:S04]  /*00d0*/  LOP3.LUT R3, R3, 0xfffffe00, RZ, 0xc0, !PT ;  /* 0xfffffe0003037812 */ /* 0x000fc800078ec0ff */
[----:B------:R-:W-:Y:S02]  /*00e0*/  IADD3 R13, R0, -R3, RZ ;  /* 0x80000003000d7210 */ /* 0x000fe40007ffe0ff */
[----:B------:R-:W1:Y:S03]  /*00f0*/  LDC.64 R2, c[0x0][0x210] ;  /* 0x00008400ff027b82 */ /* 0x000e660000000a00 */
[----:B--2---:R-:W-:-:S06]  /*0100*/  IMAD.WIDE R6, R13, 0x4, R6 ;  /* 0x000000040d067825 */ /* 0x004fcc00078e0206 */
[----:B------:R-:W2:Y:S01]  /*0110*/  LDG.E.EL R6, desc[UR4][R6.64] ;  /* 0x0000000406067981 */ /* 0x000ea2000c2e1900 */
[----:B----4-:R-:W-:-:S04]  /*0120*/  IMAD.WIDE R4, R13, 0x4, R4 ;  /* 0x000000040d047825 */ /* 0x010fc800078e0204 */
[C---:B-----5:R-:W-:Y:S02]  /*0130*/  IMAD.WIDE R8, R13.reuse, 0x4, R8 ;  /* 0x000000040d087825 */ /* 0x060fe400078e0208 */
[----:B------:R3:W4:Y:S02]  /*0140*/  LDG.E.EL R5, desc[UR4][R4.64] ;  /* 0x0000000404057981 */ /* 0x000724000c2e1900 */
[----:B0-----:R-:W-:Y:S02]  /*0150*/  IMAD.WIDE R10, R13, 0x4, R10 ;  /* 0x000000040d0a7825 */ /* 0x001fe400078e020a */
[----:B------:R-:W5:Y:S02]  /*0160*/  LDG.E.EL R8, desc[UR4][R8.64] ;  /* 0x0000000408087981 */ /* 0x000f64000c2e1900 */
[C---:B-1----:R-:W-:Y:S02]  /*0170*/  IMAD.WIDE R2, R0.reuse, 0x4, R2 ;  /* 0x0000000400027825 */ /* 0x042fe400078e0202 */
[----:B------:R-:W5:Y:S04]  /*0180*/  LDG.E.EL R11, desc[UR4][R10.64] ;  /* 0x000000040a0b7981 */ /* 0x000f68000c2e1900 */
[----:B------:R0:W4:Y:S01]  /*0190*/  LDG.E R12, desc[UR4][R2.64] ;  /* 0x00000004020c7981 */ /* 0x000122000c1e1900 */
[----:B---3--:R-:W-:Y:S01]  /*01a0*/  HFMA2.MMA R4, -RZ, RZ, 1.625, 0 ;  /* 0x3e800000ff047435 */ /* 0x008fe200000001ff */
[----:B0-----:R-:W0:Y:S02]  /*01b0*/  LDC.64 R2, c[0x0][0x238] ;  /* 0x00008e00ff027b82 */ /* 0x001e240000000a00 */
[----:B0-----:R-:W-:-:S04]  /*01c0*/  IMAD.WIDE R2, R0, 0x4, R2 ;  /* 0x0000000400027825 */ /* 0x001fc800078e0202 */
[----:B--2---:R-:W-:-:S04]  /*01d0*/  FADD R6, R6, 9.9999997473787516356e-06 ;  /* 0x3727c5ac06067421 */ /* 0x004fc80000000000 */
[----:B------:R-:W0:Y:S02]  /*01e0*/  MUFU.SQRT R7, R6 ;  /* 0x0000000600077308 */ /* 0x000e240000002000 */
[C---:B0-----:R-:W-:Y:S02]  /*01f0*/  FSETP.GT.AND P0, PT, R7.reuse, 8.50705917302346158658e+37, PT ;  /* 0x7e8000000700780b */ /* 0x041fe40003f04000 */
[----:B------:R-:W-:-:S11]  /*0200*/  FSETP.GEU.AND P1, PT, R7, 1.175494350822287508e-38, PT ;  /* 0x008000000700780b */ /* 0x000fd60003f2e000 */
[----:B------:R-:W-:-:S04]  /*0210*/  @P0 FMUL R7, R7, 0.25 ;  /* 0x3e80000007070820 */ /* 0x000fc80000400000 */
[----:B------:R-:W-:-:S06]  /*0220*/  @!P1 FMUL R7, R7, 16777216 ;  /* 0x4b80000007079820 */ /* 0x000fcc0000400000 */
[----:B------:R-:W0:Y:S01]  /*0230*/  MUFU.RCP R7, R7 ;  /* 0x0000000700077308 */ /* 0x000e220000001000 */
[----:B------:R-:W-:Y:S01]  /*0240*/  FSEL R4, R4, 1, P0 ;  /* 0x3f80000004047808 */ /* 0x000fe20000000000 */
[----:B----4-:R-:W-:-:S04]  /*0250*/  FADD R5, R12, -R5 ;  /* 0x800000050c057221 */ /* 0x010fc80000000000 */
[----:B------:R-:W-:-:S04]  /*0260*/  @!P1 FMUL R4, R4, 16777216 ;  /* 0x4b80000004049820 */ /* 0x000fc80000400000 */
[----:B0-----:R-:W-:-:S04]  /*0270*/  FMUL R4, R7, R4 ;  /* 0x0000000407047220 */ /* 0x001fc80000400000 */
[----:B------:R-:W-:-:S04]  /*0280*/  FMUL R4, R5, R4 ;  /* 0x0000000405047220 */ /* 0x000fc80000400000 */
[----:B-----5:R-:W-:-:S05]  /*0290*/  FFMA R4, R8, R4, R11 ;  /* 0x0000000408047223 */ /* 0x020fca000000000b */
[----:B------:R-:W-:-:S04]  /*02a0*/  FSETP.GEU.AND P0, PT, R4, RZ, PT ;  /* 0x000000ff0400720b */ /* 0x000fc80003f0e000 */
[----:B------:R-:W-:-:S05]  /*02b0*/  FSEL R5, R4, RZ, P0 ;  /* 0x000000ff04057208 */ /* 0x000fca0000000000 */
[----:B------:R-:W-:Y:S01]  /*02c0*/  STG.E desc[UR4][R2.64], R5 ;  /* 0x0000000502007986 */ /* 0x000fe2000c101904 */
[----:B------:R-:W-:Y:S05]  /*02d0*/  EXIT ;  /* 0x000000000000794d */ /* 0x000fea0003800000 */
.L_x_0:
[----:B------:R-:W-:-:S00]  /*02e0*/  BRA `(.L_x_0) ;  /* 0xfffffffc00fc7947 */ /* 0x000fc0000383ffff */
[----:B------:R-:W-:-:S00]  /*02f0*/  NOP ;  /* 0x0000000000007918 */ /* 0x000fc00000000000 */
        /* <DEDUP_REMOVED lines=8> */
.L_x_1:


//--------------------- .nv.global.init           --------------------------
	.section	.nv.global.init,"aw",@progbits
.nv.global.init:
	.type		_$_str,@object
	.size		_$_str,(_$_str_$_2 - _$_str)
_$_str:
        /*0000*/ 	.byte	0x5f, 0x5f, 0x43, 0x55, 0x44, 0x41, 0x5f, 0x46, 0x54, 0x5a, 0x00
	.type		_$_str_$_2,@object
	.size		_$_str_$_2,(.L_1 - _$_str_$_2)
_$_str_$_2:
        /*000b*/ 	.byte	0x5f, 0x5f, 0x43, 0x55, 0x44, 0x41, 0x5f, 0x50, 0x52, 0x45, 0x43, 0x5f, 0x53, 0x51, 0x52, 0x54
        /*001b*/ 	.byte	0x00
.L_1:


//--------------------- .nv.constant0.triton_poi_fused__native_batch_norm_legit_no_training_relu_26 --------------------------
	.section	.nv.constant0.triton_poi_fused__native_batch_norm_legit_no_training_relu_26,"a",@progbits
	.sectionflags	@""
	.align	4
.nv.constant0.triton_poi_fused__native_batch_norm_legit_no_training_relu_26:
	.zero		580
